	.headerflags	@"EF_CUDA_TEXMODE_UNIFIED EF_CUDA_64BIT_ADDRESS EF_CUDA_ACCELERATORS EF_CUDA_SM90 EF_CUDA_VIRTUAL_SM(EF_CUDA_SM90)"
	.elftype	@"ET_EXEC"


//--------------------- .nv.info                  --------------------------
	.section	.nv.info,"",@"SHT_CUDA_INFO"
	.align	4


	//----- nvinfo : EIATTR_REGCOUNT
	.align		4
        /*0000*/ 	.byte	0x04, 0x2f
        /*0002*/ 	.short	(.L_1 - .L_0)
	.align		4
.L_0:
        /*0004*/ 	.word	index@(triton_poi_fused_convolution_18)
        /*0008*/ 	.word	0x0000001a


	//----- nvinfo : EIATTR_MIN_STACK_SIZE
	.align		4
.L_1:
        /*000c*/ 	.byte	0x04, 0x12
        /*000e*/ 	.short	(.L_3 - .L_2)
	.align		4
.L_2:
        /*0010*/ 	.word	index@(triton_poi_fused_convolution_18)
        /*0014*/ 	.word	0x00000000


	//----- nvinfo : EIATTR_FRAME_SIZE
	.align		4
.L_3:
        /*0018*/ 	.byte	0x04, 0x11
        /*001a*/ 	.short	(.L_5 - .L_4)
	.align		4
.L_4:
        /*001c*/ 	.word	index@(triton_poi_fused_convolution_18)
        /*0020*/ 	.word	0x00000000


	//----- nvinfo : EIATTR_MIN_STACK_SIZE
	.align		4
.L_5:
        /*0024*/ 	.byte	0x04, 0x12
        /*0026*/ 	.short	(.L_7 - .L_6)
	.align		4
.L_6:
        /*0028*/ 	.word	index@(triton_poi_fused_convolution_18)
        /*002c*/ 	.word	0x00000000
.L_7:


//--------------------- .nv.info.triton_poi_fused_convolution_18 --------------------------
	.section	.nv.info.triton_poi_fused_convolution_18,"",@"SHT_CUDA_INFO"
	.sectionflags	@""
	.align	4


	//----- nvinfo : EIATTR_CUDA_API_VERSION
	.align		4
        /*0000*/ 	.byte	0x04, 0x37
        /*0002*/ 	.short	(.L_9 - .L_8)
.L_8:
        /*0004*/ 	.word	0x0000007c


	//----- nvinfo : EIATTR_KPARAM_INFO
	.align		4
.L_9:
        /*0008*/ 	.byte	0x04, 0x17
        /*000a*/ 	.short	(.L_11 - .L_10)
.L_10:
        /*000c*/ 	.word	0x00000000
        /*0010*/ 	.short	0x0003
        /*0012*/ 	.short	0x0014
        /*0014*/ 	.byte	0x00, 0xf0, 0x11, 0x00


	//----- nvinfo : EIATTR_KPARAM_INFO
	.align		4
.L_11:
        /*0018*/ 	.byte	0x04, 0x17
        /*001a*/ 	.short	(.L_13 - .L_12)
.L_12:
        /*001c*/ 	.word	0x00000000
        /*0020*/ 	.short	0x0002
        /*0022*/ 	.short	0x0010
        /*0024*/ 	.byte	0x00, 0xf0, 0x11, 0x00


	//----- nvinfo : EIATTR_KPARAM_INFO
	.align		4
.L_13:
        /*0028*/ 	.byte	0x04, 0x17
        /*002a*/ 	.short	(.L_15 - .L_14)
.L_14:
        /*002c*/ 	.word	0x00000000
        /*0030*/ 	.short	0x0001
        /*0032*/ 	.short	0x0008
        /*0034*/ 	.byte	0x00, 0xf4, 0x21, 0x00


	//----- nvinfo : EIATTR_KPARAM_INFO
	.align		4
.L_15:
        /*0038*/ 	.byte	0x04, 0x17
        /*003a*/ 	.short	(.L_17 - .L_16)
.L_16:
        /*003c*/ 	.word	0x00000000
        /*0040*/ 	.short	0x0000
        /*0042*/ 	.short	0x0000
        /*0044*/ 	.byte	0x00, 0xf4, 0x21, 0x00


	//----- nvinfo : EIATTR_SPARSE_MMA_MASK
	.align		4
.L_17:
        /*0048*/ 	.byte	0x03, 0x50
        /*004a*/ 	.short	0x0000


	//----- nvinfo : EIATTR_MAXREG_COUNT
	.align		4
        /*004c*/ 	.byte	0x03, 0x1b
        /*004e*/ 	.short	0x00ff


	//----- nvinfo : EIATTR_EXIT_INSTR_OFFSETS
	.align		4
        /*0050*/ 	.byte	0x04, 0x1c
        /*0052*/ 	.short	(.L_19 - .L_18)


	//   ....[0]....
.L_18:
        /*0054*/ 	.word	0x000004f0


	//   ....[1]....
        /*0058*/ 	.word	0x00000540


	//----- nvinfo : EIATTR_REQNTID
	.align		4
.L_19:
        /*005c*/ 	.byte	0x04, 0x10
        /*005e*/ 	.short	(.L_21 - .L_20)
.L_20:
        /*0060*/ 	.word	0x00000080
        /*0064*/ 	.word	0x00000001
        /*0068*/ 	.word	0x00000001


	//----- nvinfo : EIATTR_CBANK_PARAM_SIZE
	.align		4
.L_21:
        /*006c*/ 	.byte	0x03, 0x19
        /*006e*/ 	.short	0x0018


	//----- nvinfo : EIATTR_PARAM_CBANK
	.align		4
        /*0070*/ 	.byte	0x04, 0x0a
        /*0072*/ 	.short	(.L_23 - .L_22)
	.align		4
.L_22:
        /*0074*/ 	.word	index@(.nv.constant0.triton_poi_fused_convolution_18)
        /*0078*/ 	.short	0x0210
        /*007a*/ 	.short	0x0018


	//----- nvinfo : EIATTR_SW_WAR
	.align		4
.L_23:
        /*007c*/ 	.byte	0x04, 0x36
        /*007e*/ 	.short	(.L_25 - .L_24)
.L_24:
        /*0080*/ 	.word	0x00000008
.L_25:


//--------------------- .nv.callgraph             --------------------------
	.section	.nv.callgraph,"",@"SHT_CUDA_CALLGRAPH"
	.align	4
	.sectionentsize	8
	.align		4
        /*0000*/ 	.word	0x00000000
	.align		4
        /*0004*/ 	.word	0xffffffff
	.align		4
        /*0008*/ 	.word	0x00000000
	.align		4
        /*000c*/ 	.word	0xfffffffe
	.align		4
        /*0010*/ 	.word	0x00000000
	.align		4
        /*0014*/ 	.word	0xfffffffd
	.align		4
        /*0018*/ 	.word	0x00000000
	.align		4
        /*001c*/ 	.word	0xfffffffc


//--------------------- .text.triton_poi_fused_convolution_18 --------------------------
	.section	.text.triton_poi_fused_convolution_18,"ax",@progbits
	.sectionflags	@"SHF_BARRIERS=1"
	.align	128
        .global         triton_poi_fused_convolution_18
        .type           triton_poi_fused_convolution_18,@function
        .size           triton_poi_fused_convolution_18,(.L_x_1 - triton_poi_fused_convolution_18)
        .other          triton_poi_fused_convolution_18,@"STO_CUDA_ENTRY STV_DEFAULT"
triton_poi_fused_convolution_18:
.text.triton_poi_fused_convolution_18:
[----:B------:R-:W0:Y:S02]  /*0000*/  LDC R1, c[0x0][0x28] ;  /* 0x00000a00ff017b82 */ /* 0x000e240000000800 */
[----:B------:R-:W1:Y:S01]  /*0010*/  S2R R12, SR_TID.X ;  /* 0x00000000000c7919 */ /* 0x000e620000002100 */
[----:B------:R-:W2:Y:S01]  /*0020*/  LDC.64 R8, c[0x0][0x210] ;  /* 0x00008400ff087b82 */ /* 0x000ea20000000a00 */
[----:B------:R-:W-:Y:S01]  /*0030*/  ULDC.64 UR6, c[0x0][0x208] ;  /* 0x0000820000067ab9 */ /* 0x000fe20000000a00 */
[----:B------:R-:W3:Y:S01]  /*0040*/  S2R R3, SR_CTAID.X ;  /* 0x0000000000037919 */ /* 0x000ee20000002500 */
[----:B------:R-:W4:Y:S01]  /*0050*/  S2R R16, SR_CTAID.Y ;  /* 0x0000000000107919 */ /* 0x000f220000002600 */
[----:B------:R-:W-:Y:S02]  /*0060*/  CS2R R10, SRZ ;  /* 0x00000000000a7805 */ /* 0x000fe4000001ff00 */
[----:B-1----:R-:W-:Y:S01]  /*0070*/  SHF.R.U32.HI R0, RZ, 0x3, R12 ;  /* 0x00000003ff007819 */ /* 0x002fe2000001160c */
[----:B------:R-:W-:Y:S02]  /*0080*/  IMAD.SHL.U32 R2, R12, 0x4, RZ ;  /* 0x000000040c027824 */ /* 0x000fe400078e00ff */
[----:B---3--:R-:W-:Y:S01]  /*0090*/  IMAD.SHL.U32 R3, R3, 0x20, RZ ;  /* 0x0000002003037824 */ /* 0x008fe200078e00ff */
[----:B------:R-:W-:Y:S01]  /*00a0*/  SGXT.U32 R0, R0, 0x4 ;  /* 0x000000040000781a */ /* 0x000fe20000000000 */
[----:B----4-:R-:W-:-:S03]  /*00b0*/  IMAD.SHL.U32 R17, R16, 0x20, RZ ;  /* 0x0000002010117824 */ /* 0x010fc600078e00ff */
[----:B------:R-:W-:Y:S02]  /*00c0*/  LOP3.LUT R6, R3, 0x1c, R2, 0xf8, !PT ;  /* 0x0000001c03067812 */ /* 0x000fe400078ef802 */
[----:B------:R-:W-:Y:S02]  /*00d0*/  LOP3.LUT R4, R17, R0, RZ, 0xfc, !PT ;  /* 0x0000000011047212 */ /* 0x000fe400078efcff */
[----:B------:R-:W-:Y:S02]  /*00e0*/  ISETP.GE.AND P0, PT, R6, 0x40, PT ;  /* 0x000000400600780c */ /* 0x000fe40003f06270 */
[----:B------:R-:W-:Y:S01]  /*00f0*/  LOP3.LUT R5, R17, 0x10, R0, 0xfe, !PT ;  /* 0x0000001011057812 */ /* 0x000fe200078efe00 */
[----:B------:R-:W-:-:S04]  /*0100*/  IMAD R15, R4, 0x40, R6 ;  /* 0x00000040040f7824 */ /* 0x000fc800078e0206 */
[----:B------:R-:W-:Y:S01]  /*0110*/  IMAD R19, R5, 0x40, R6 ;  /* 0x0000004005137824 */ /* 0x000fe200078e0206 */
[----:B------:R-:W-:Y:S02]  /*0120*/  CS2R R4, SRZ ;  /* 0x0000000000047805 */ /* 0x000fe4000001ff00 */
[----:B------:R-:W-:Y:S01]  /*0130*/  CS2R R6, SRZ ;  /* 0x0000000000067805 */ /* 0x000fe2000001ff00 */
[----:B--2---:R-:W-:-:S04]  /*0140*/  IMAD.WIDE R14, R15, 0x4, R8 ;  /* 0x000000040f0e7825 */ /* 0x004fc800078e0208 */
[----:B------:R-:W-:Y:S01]  /*0150*/  IMAD.WIDE R18, R19, 0x4, R8 ;  /* 0x0000000413127825 */ /* 0x000fe200078e0208 */
[----:B------:R-:W-:Y:S01]  /*0160*/  CS2R R8, SRZ ;  /* 0x0000000000087805 */ /* 0x000fe2000001ff00 */
[----:B------:R1:W2:Y:S05]  /*0170*/  @!P0 LDG.E.EL.128 R4, desc[UR6][R14.64] ;  /* 0x000000060e048981 */ /* 0x0002aa000c2e1d00 */
[----:B------:R3:W4:Y:S01]  /*0180*/  @!P0 LDG.E.EL.128 R8, desc[UR6][R18.64] ;  /* 0x0000000612088981 */ /* 0x000722000c2e1d00 */
[----:B------:R-:W5:Y:S01]  /*0190*/  S2UR UR5, SR_CgaCtaId ;  /* 0x00000000000579c3 */ /* 0x000f620000008800 */
[----:B------:R-:W-:Y:S01]  /*01a0*/  IMAD.SHL.U32 R13, R12, 0x80, RZ ;  /* 0x000000800c0d7824 */ /* 0x000fe200078e00ff */
[----:B------:R-:W-:Y:S01]  /*01b0*/  UMOV UR4, 0x400 ;  /* 0x0000040000047882 */ /* 0x000fe20000000000 */
[----:B------:R-:W-:-:S02]  /*01c0*/  SHF.R.U32.HI R12, RZ, 0x1, R12 ;  /* 0x00000001ff0c7819 */ /* 0x000fc4000001160c */
[----:B------:R-:W-:Y:S02]  /*01d0*/  SHF.R.S32.HI R16, RZ, 0x1a, R16 ;  /* 0x0000001aff107819 */ /* 0x000fe40000011410 */
[----:B------:R-:W-:Y:S02]  /*01e0*/  LOP3.LUT R13, R13, 0x380, RZ, 0xc0, !PT ;  /* 0x000003800d0d7812 */ /* 0x000fe400078ec0ff */
[----:B------:R-:W-:Y:S02]  /*01f0*/  LOP3.LUT R23, R12, 0x3c, RZ, 0xc0, !PT ;  /* 0x0000003c0c177812 */ /* 0x000fe400078ec0ff */
[----:B------:R-:W-:Y:S02]  /*0200*/  SHF.R.U32.HI R20, RZ, 0x3, R13 ;  /* 0x00000003ff147819 */ /* 0x000fe4000001160d */
[C---:B-1----:R-:W-:Y:S02]  /*0210*/  LOP3.LUT R14, R13.reuse, R0, RZ, 0xfc, !PT ;  /* 0x000000000d0e7212 */ /* 0x042fe400078efcff */
[----:B------:R-:W-:-:S02]  /*0220*/  LOP3.LUT R15, R13, 0x20, RZ, 0xfc, !PT ;  /* 0x000000200d0f7812 */ /* 0x000fc400078efcff */
[C---:B------:R-:W-:Y:S02]  /*0230*/  LOP3.LUT R21, R13.reuse, 0x40, RZ, 0xfc, !PT ;  /* 0x000000400d157812 */ /* 0x040fe400078efcff */
[----:B------:R-:W-:Y:S02]  /*0240*/  LOP3.LUT R20, R20, R13, R0, 0xfe, !PT ;  /* 0x0000000d14147212 */ /* 0x000fe400078efe00 */
[----:B------:R-:W-:Y:S02]  /*0250*/  LOP3.LUT R13, R13, 0x60, RZ, 0xfc, !PT ;  /* 0x000000600d0d7812 */ /* 0x000fe400078efcff */
[-C--:B------:R-:W-:Y:S01]  /*0260*/  LEA.HI R15, R15, R14.reuse, RZ, 0x1d ;  /* 0x0000000e0f0f7211 */ /* 0x080fe200078fe8ff */
[----:B-----5:R-:W-:Y:S01]  /*0270*/  UPRMT UR4, UR5, 0x654, UR4 ;  /* 0x0000065405047896 */ /* 0x020fe20008000004 */
[-C--:B------:R-:W-:Y:S02]  /*0280*/  LEA.HI R21, R21, R14.reuse, RZ, 0x1d ;  /* 0x0000000e15157211 */ /* 0x080fe400078fe8ff */
[----:B------:R-:W-:-:S02]  /*0290*/  LEA.HI R13, R13, R14, RZ, 0x1d ;  /* 0x0000000e0d0d7211 */ /* 0x000fc400078fe8ff */
[----:B---3--:R-:W-:Y:S02]  /*02a0*/  LOP3.LUT R18, R2, 0x1fc, RZ, 0xc0, !PT ;  /* 0x000001fc02127812 */ /* 0x008fe400078ec0ff */
[----:B------:R-:W-:Y:S02]  /*02b0*/  LEA R19, R20, UR4, 0x2 ;  /* 0x0000000414137c11 */ /* 0x000fe4000f8e10ff */
[----:B------:R-:W-:Y:S01]  /*02c0*/  LEA R20, R15, UR4, 0x2 ;  /* 0x000000040f147c11 */ /* 0x000fe2000f8e10ff */
[----:B------:R-:W-:Y:S01]  /*02d0*/  IMAD.IADD R23, R18, 0x1, R23 ;  /* 0x0000000112177824 */ /* 0x000fe200078e0217 */
[----:B------:R-:W-:Y:S02]  /*02e0*/  LEA R21, R21, UR4, 0x2 ;  /* 0x0000000415157c11 */ /* 0x000fe4000f8e10ff */
[----:B------:R-:W-:Y:S02]  /*02f0*/  LEA R22, R13, UR4, 0x2 ;  /* 0x000000040d167c11 */ /* 0x000fe4000f8e10ff */
[----:B------:R-:W-:-:S02]  /*0300*/  LEA R12, R23, UR4, 0x2 ;  /* 0x00000004170c7c11 */ /* 0x000fc4000f8e10ff */
[----:B------:R-:W-:Y:S02]  /*0310*/  LOP3.LUT R2, R17, 0x1c, R2, 0xf8, !PT ;  /* 0x0000001c11027812 */ /* 0x000fe400078ef802 */
[----:B------:R-:W-:-:S04]  /*0320*/  SGXT R17, R16, 0x1 ;  /* 0x000000011011781a */ /* 0x000fc80000000200 */
[----:B------:R-:W-:Y:S01]  /*0330*/  LEA.HI R17, R17, R2, RZ, 0x8 ;  /* 0x0000000211117211 */ /* 0x000fe200078f40ff */
[----:B--2---:R-:W-:Y:S04]  /*0340*/  STS [R19], R4 ;  /* 0x0000000413007388 */ /* 0x004fe80000000800 */
[----:B------:R1:W-:Y:S04]  /*0350*/  STS [R20+0x80], R5 ;  /* 0x0000800514007388 */ /* 0x0003e80000000800 */
[----:B------:R2:W-:Y:S04]  /*0360*/  STS [R21+0x100], R6 ;  /* 0x0001000615007388 */ /* 0x0005e80000000800 */
[----:B------:R3:W-:Y:S01]  /*0370*/  STS [R22+0x180], R7 ;  /* 0x0001800716007388 */ /* 0x0007e20000000800 */
[----:B-1----:R-:W1:Y:S03]  /*0380*/  LDC.64 R4, c[0x0][0x218] ;  /* 0x00008600ff047b82 */ /* 0x002e660000000a00 */
[----:B----4-:R4:W-:Y:S01]  /*0390*/  STS [R19+0x40], R8 ;  /* 0x0000400813007388 */ /* 0x0109e20000000800 */
[C---:B--2---:R-:W-:Y:S01]  /*03a0*/  IMAD.SHL.U32 R6, R17.reuse, 0x40, RZ ;  /* 0x0000004011067824 */ /* 0x044fe200078e00ff */
[----:B------:R-:W-:-:S02]  /*03b0*/  LOP3.LUT R17, R17, 0xffffff00, RZ, 0xc0, !PT ;  /* 0xffffff0011117812 */ /* 0x000fc400078ec0ff */
[----:B------:R2:W-:Y:S02]  /*03c0*/  STS [R20+0xc0], R9 ;  /* 0x0000c00914007388 */ /* 0x0005e40000000800 */
[----:B---3--:R-:W-:Y:S02]  /*03d0*/  LOP3.LUT R7, R6, 0xffffc000, RZ, 0xc0, !PT ;  /* 0xffffc00006077812 */ /* 0x008fe400078ec0ff */
[----:B------:R-:W-:Y:S01]  /*03e0*/  STS [R21+0x140], R10 ;  /* 0x0001400a15007388 */ /* 0x000fe20000000800 */
[----:B------:R-:W-:Y:S02]  /*03f0*/  LOP3.LUT R6, R3, R0, RZ, 0xfc, !PT ;  /* 0x0000000003067212 */ /* 0x000fe400078efcff */
[----:B----4-:R-:W-:Y:S01]  /*0400*/  LOP3.LUT R8, R18, 0x200, RZ, 0xfc, !PT ;  /* 0x0000020012087812 */ /* 0x010fe200078efcff */
[----:B------:R-:W-:Y:S01]  /*0410*/  STS [R22+0x1c0], R11 ;  /* 0x0001c00b16007388 */ /* 0x000fe20000000800 */
[----:B------:R-:W-:Y:S02]  /*0420*/  LOP3.LUT R0, R3, 0x10, R0, 0xfe, !PT ;  /* 0x0000001003007812 */ /* 0x000fe400078efe00 */
[----:B------:R-:W-:Y:S01]  /*0430*/  SHF.R.U32.HI R8, RZ, 0x3, R8 ;  /* 0x00000003ff087819 */ /* 0x000fe20000011608 */
[----:B------:R-:W-:Y:S01]  /*0440*/  BAR.SYNC.DEFER_BLOCKING 0x0 ;  /* 0x0000000000007b1d */ /* 0x000fe20000010000 */
[----:B------:R-:W-:-:S02]  /*0450*/  IADD3 R7, R7, R2, -R17 ;  /* 0x0000000207077210 */ /* 0x000fc40007ffe811 */
[----:B------:R-:W-:Y:S02]  /*0460*/  ISETP.GE.AND P1, PT, R6, 0x40, PT ;  /* 0x000000400600780c */ /* 0x000fe40003f26270 */
[----:B------:R-:W-:Y:S01]  /*0470*/  ISETP.GE.AND P0, PT, R0, 0x40, PT ;  /* 0x000000400000780c */ /* 0x000fe20003f06270 */
[----:B------:R-:W-:Y:S01]  /*0480*/  IMAD R3, R6, 0x100, R7 ;  /* 0x0000010006037824 */ /* 0x000fe200078e0207 */
[----:B--2---:R-:W-:-:S03]  /*0490*/  LOP3.LUT R9, R8, 0x7c, RZ, 0xc0, !PT ;  /* 0x0000007c08097812 */ /* 0x004fc600078ec0ff */
[----:B-1----:R-:W-:-:S04]  /*04a0*/  IMAD.WIDE R2, R3, 0x4, R4 ;  /* 0x0000000403027825 */ /* 0x002fc800078e0204 */
[----:B------:R-:W-:-:S05]  /*04b0*/  IMAD.IADD R9, R18, 0x1, R9 ;  /* 0x0000000112097824 */ /* 0x000fca00078e0209 */
[----:B------:R-:W-:Y:S01]  /*04c0*/  LEA R9, R9, UR4, 0x2 ;  /* 0x0000000409097c11 */ /* 0x000fe2000f8e10ff */
[----:B------:R-:W1:Y:S04]  /*04d0*/  LDS.128 R12, [R12] ;  /* 0x000000000c0c7984 */ /* 0x000e680000000c00 */
[----:B-1----:R1:W-:Y:S01]  /*04e0*/  @!P1 STG.E.128 desc[UR6][R2.64], R12 ;  /* 0x0000000c02009986 */ /* 0x0023e2000c101d06 */
[----:B------:R-:W-:Y:S05]  /*04f0*/  @P0 EXIT ;  /* 0x000000000000094d */ /* 0x000fea0003800000 */
[----:B------:R-:W0:Y:S01]  /*0500*/  LDS.128 R8, [R9+0x800] ;  /* 0x0008000009087984 */ /* 0x000e220000000c00 */
[----:B------:R-:W-:-:S04]  /*0510*/  IMAD R7, R0, 0x100, R7 ;  /* 0x0000010000077824 */ /* 0x000fc800078e0207 */
[----:B------:R-:W-:-:S05]  /*0520*/  IMAD.WIDE R4, R7, 0x4, R4 ;  /* 0x0000000407047825 */ /* 0x000fca00078e0204 */
[----:B0-----:R-:W-:Y:S01]  /*0530*/  STG.E.128 desc[UR6][R4.64], R8 ;  /* 0x0000000804007986 */ /* 0x001fe2000c101d06 */
[----:B------:R-:W-:Y:S05]  /*0540*/  EXIT ;  /* 0x000000000000794d */ /* 0x000fea0003800000 */
.L_x_0:
[----:B------:R-:W-:-:S00]  /*0550*/  BRA `(.L_x_0) ;  /* 0xfffffffc00fc7947 */ /* 0x000fc0000383ffff */
[----:B------:R-:W-:-:S00]  /*0560*/  NOP ;  /* 0x0000000000007918 */ /* 0x000fc00000000000 */
        /* <DEDUP_REMOVED lines=9> */
.L_x_1:


//--------------------- .nv.shared.triton_poi_fused_convolution_18 --------------------------
	.section	.nv.shared.triton_poi_fused_convolution_18,"aw",@nobits
	.sectionflags	@""
	.align	16
	.zero		1024


//--------------------- .nv.constant0.triton_poi_fused_convolution_18 --------------------------
	.section	.nv.constant0.triton_poi_fused_convolution_18,"a",@progbits
	.sectionflags	@""
	.align	4
.nv.constant0.triton_poi_fused_convolution_18:
	.zero		552
